//
// Generated by NVIDIA NVVM Compiler
//
// Compiler Build ID: CL-36424714
// Cuda compilation tools, release 13.0, V13.0.88
// Based on NVVM 20.0.0
//

.version 9.0
.target sm_100
.address_size 64

	// .globl	_Z9HL_kernelPKhPhjj

.visible .entry _Z9HL_kernelPKhPhjj(
	.param .u64 .ptr .align 1 _Z9HL_kernelPKhPhjj_param_0,
	.param .u64 .ptr .align 1 _Z9HL_kernelPKhPhjj_param_1,
	.param .u32 _Z9HL_kernelPKhPhjj_param_2,
	.param .u32 _Z9HL_kernelPKhPhjj_param_3
)
{
	.reg .pred 	%p<16>;
	.reg .b16 	%rs<4>;
	.reg .b32 	%r<37>;
	.reg .b64 	%rd<57>;

	ld.param.u64 	%rd23, [_Z9HL_kernelPKhPhjj_param_0];
	ld.param.u64 	%rd22, [_Z9HL_kernelPKhPhjj_param_1];
	ld.param.u32 	%r6, [_Z9HL_kernelPKhPhjj_param_2];
	ld.param.u32 	%r7, [_Z9HL_kernelPKhPhjj_param_3];
	cvta.to.global.u64 	%rd1, %rd23;
	mov.u32 	%r8, %ctaid.x;
	mov.u32 	%r1, %ntid.x;
	mov.u32 	%r9, %tid.x;
	mad.lo.s32 	%r2, %r8, %r1, %r9;
	mul.lo.s32 	%r3, %r7, %r6;
	setp.ge.u32 	%p3, %r2, %r3;
	@%p3 bra 	$L__BB0_14;
	cvt.u64.u32 	%rd54, %r2;
	cvt.u64.u32 	%rd3, %r6;
	cvt.u64.u32 	%rd4, %r7;
	mov.u32 	%r10, %nctaid.x;
	mul.lo.s32 	%r11, %r1, %r10;
	cvt.u64.u32 	%rd5, %r11;
	cvt.u64.u32 	%rd6, %r3;
	cvta.to.global.u64 	%rd7, %rd22;
$L__BB0_2:
	cvt.u32.u64 	%r4, %rd54;
	div.u32 	%r12, %r4, %r6;
	cvt.u64.u32 	%rd9, %r12;
	add.s64 	%rd24, %rd4, %rd9;
	add.s64 	%rd10, %rd24, -1;
	and.b64  	%rd25, %rd10, -4294967296;
	setp.ne.s64 	%p4, %rd25, 0;
	@%p4 bra 	$L__BB0_4;
	cvt.u32.u64 	%r13, %rd4;
	cvt.u32.u64 	%r14, %rd10;
	rem.u32 	%r15, %r14, %r13;
	cvt.u64.u32 	%rd55, %r15;
	bra.uni 	$L__BB0_5;
$L__BB0_4:
	rem.u64 	%rd55, %rd10, %rd4;
$L__BB0_5:
	cvt.u32.u64 	%r16, %rd9;
	mul.lo.s64 	%rd14, %rd55, %rd3;
	mul.lo.s64 	%rd15, %rd9, %rd3;
	add.s32 	%r17, %r16, 1;
	rem.u32 	%r5, %r17, %r7;
	rem.u32 	%r18, %r4, %r6;
	cvt.u64.u32 	%rd16, %r18;
	add.s64 	%rd26, %rd3, %rd16;
	add.s64 	%rd17, %rd26, -1;
	and.b64  	%rd27, %rd17, -4294967296;
	setp.ne.s64 	%p5, %rd27, 0;
	@%p5 bra 	$L__BB0_7;
	cvt.u32.u64 	%r19, %rd3;
	cvt.u32.u64 	%r20, %rd17;
	rem.u32 	%r21, %r20, %r19;
	cvt.u64.u32 	%rd56, %r21;
	bra.uni 	$L__BB0_8;
$L__BB0_7:
	rem.u64 	%rd56, %rd17, %rd3;
$L__BB0_8:
	cvt.u64.u32 	%rd28, %r5;
	mul.lo.s64 	%rd29, %rd28, %rd3;
	add.s64 	%rd30, %rd16, 1;
	setp.eq.s64 	%p7, %rd30, %rd3;
	selp.b64 	%rd31, 0, %rd30, %p7;
	add.s64 	%rd32, %rd56, %rd14;
	add.s64 	%rd33, %rd1, %rd32;
	ld.global.u8 	%r23, [%rd33];
	add.s64 	%rd34, %rd14, %rd16;
	add.s64 	%rd35, %rd1, %rd34;
	ld.global.u8 	%r24, [%rd35];
	add.s32 	%r25, %r24, %r23;
	add.s64 	%rd36, %rd31, %rd14;
	add.s64 	%rd37, %rd1, %rd36;
	ld.global.u8 	%r26, [%rd37];
	add.s32 	%r27, %r25, %r26;
	add.s64 	%rd38, %rd56, %rd15;
	add.s64 	%rd39, %rd1, %rd38;
	ld.global.u8 	%r28, [%rd39];
	add.s32 	%r29, %r27, %r28;
	add.s64 	%rd40, %rd31, %rd15;
	add.s64 	%rd41, %rd1, %rd40;
	ld.global.u8 	%r30, [%rd41];
	add.s32 	%r31, %r29, %r30;
	add.s64 	%rd42, %rd56, %rd29;
	add.s64 	%rd43, %rd1, %rd42;
	ld.global.u8 	%r32, [%rd43];
	add.s32 	%r33, %r31, %r32;
	add.s64 	%rd44, %rd29, %rd16;
	add.s64 	%rd45, %rd1, %rd44;
	ld.global.u8 	%r34, [%rd45];
	add.s32 	%r35, %r33, %r34;
	add.s64 	%rd46, %rd31, %rd29;
	add.s64 	%rd47, %rd1, %rd46;
	ld.global.u8 	%r36, [%rd47];
	add.s32 	%r22, %r35, %r36;
	mov.pred 	%p15, -1;
	setp.eq.s32 	%p8, %r22, 2;
	@%p8 bra 	$L__BB0_15;
	setp.eq.s32 	%p9, %r22, 3;
	@%p9 bra 	$L__BB0_13;
	setp.ne.s32 	%p10, %r22, 6;
	@%p10 bra 	$L__BB0_12;
	add.s64 	%rd50, %rd15, %rd16;
	add.s64 	%rd51, %rd1, %rd50;
	ld.global.u8 	%rs2, [%rd51];
	setp.eq.s16 	%p12, %rs2, 0;
	@%p12 bra 	$L__BB0_13;
$L__BB0_12:
	mov.pred 	%p15, 0;
$L__BB0_13:
	selp.u16 	%rs3, 1, 0, %p15;
	add.s64 	%rd52, %rd15, %rd16;
	add.s64 	%rd53, %rd7, %rd52;
	st.global.u8 	[%rd53], %rs3;
	add.s64 	%rd54, %rd54, %rd5;
	setp.lt.u64 	%p14, %rd54, %rd6;
	@%p14 bra 	$L__BB0_2;
$L__BB0_14:
	ret;
$L__BB0_15:
	add.s64 	%rd48, %rd15, %rd16;
	add.s64 	%rd49, %rd1, %rd48;
	ld.global.u8 	%rs1, [%rd49];
	setp.ne.s16 	%p15, %rs1, 0;
	bra.uni 	$L__BB0_13;

}


// ===== COMPILED SASS (sm_100) =====

	.target	sm_100

	.elftype	@"ET_EXEC"


//--------------------- .note.nv.tkinfo           --------------------------
	.section	.note.nv.tkinfo,"",@"SHT_NOTE"
	.sectionflags	@"SHF_NOTE_NV_TKINFO"
	.tkinfo
        /*0018*/ 	.word	0x00000002
        /*0030*/ 	.string	""
        /*0030*/ 	.string	"ptxas"
        /*0030*/ 	.string	"Cuda compilation tools, release 13.0, V13.0.88"
        /*0030*/ 	.string	"Build cuda_13.0.r13.0/compiler.36424714_0"
        /*0030*/ 	.string	"-arch sm_100 -m 64 "



//--------------------- .note.nv.cuinfo           --------------------------
	.section	.note.nv.cuinfo,"",@"SHT_NOTE"
	.sectionflags	@"SHF_NOTE_NV_CUINFO"
        /*0018*/ 	.short	0x0002
        /*001a*/ 	.short	0x0064
        /*001c*/ 	.short	0x0082
	.zero		2


//--------------------- .nv.info                  --------------------------
	.section	.nv.info,"",@"SHT_CUDA_INFO"
	.align	4


	//----- nvinfo : EIATTR_REGCOUNT
	.align		4
        /*0000*/ 	.byte	0x04, 0x2f
        /*0002*/ 	.short	(.L_1 - .L_0)
	.align		4
.L_0:
        /*0004*/ 	.word	index@(_Z9HL_kernelPKhPhjj)
        /*0008*/ 	.word	0x00000020


	//----- nvinfo : EIATTR_FRAME_SIZE
	.align		4
.L_1:
        /*000c*/ 	.byte	0x04, 0x11
        /*000e*/ 	.short	(.L_3 - .L_2)
	.align		4
.L_2:
        /*0010*/ 	.word	index@($__internal_0_$__cuda_sm20_rem_u64)
        /*0014*/ 	.word	0x00000000


	//----- nvinfo : EIATTR_FRAME_SIZE
	.align		4
.L_3:
        /*0018*/ 	.byte	0x04, 0x11
        /*001a*/ 	.short	(.L_5 - .L_4)
	.align		4
.L_4:
        /*001c*/ 	.word	index@(_Z9HL_kernelPKhPhjj)
        /*0020*/ 	.word	0x00000000


	//----- nvinfo : EIATTR_MIN_STACK_SIZE
	.align		4
.L_5:
        /*0024*/ 	.byte	0x04, 0x12
        /*0026*/ 	.short	(.L_7 - .L_6)
	.align		4
.L_6:
        /*0028*/ 	.word	index@(_Z9HL_kernelPKhPhjj)
        /*002c*/ 	.word	0x00000000
.L_7:


//--------------------- .nv.compat                --------------------------
	.section	.nv.compat,"",@"SHT_CUDA_COMPAT_INFO"
	.align	4
        /*0000*/ 	.byte	0x02, 0x09, 0x00, 0x00, 0x02, 0x02, 0x01, 0x00, 0x02, 0x05, 0x05, 0x00, 0x03, 0x07, 0x01, 0x01
        /*0010*/ 	.byte	0x02, 0x03, 0x00, 0x00, 0x02, 0x06, 0x01, 0x00, 0x04, 0x0b, 0x08, 0x00, 0x09, 0x00, 0x00, 0x00
        /*0020*/ 	.byte	0x00, 0x00, 0x00, 0x00


//--------------------- .nv.info._Z9HL_kernelPKhPhjj --------------------------
	.section	.nv.info._Z9HL_kernelPKhPhjj,"",@"SHT_CUDA_INFO"
	.sectionflags	@""
	.align	4


	//----- nvinfo : EIATTR_CUDA_API_VERSION
	.align		4
        /*0000*/ 	.byte	0x04, 0x37
        /*0002*/ 	.short	(.L_9 - .L_8)
.L_8:
        /*0004*/ 	.word	0x00000082


	//----- nvinfo : EIATTR_KPARAM_INFO
	.align		4
.L_9:
        /*0008*/ 	.byte	0x04, 0x17
        /*000a*/ 	.short	(.L_11 - .L_10)
.L_10:
        /*000c*/ 	.word	0x00000000
        /*0010*/ 	.short	0x0003
        /*0012*/ 	.short	0x0014
        /*0014*/ 	.byte	0x00, 0xf0, 0x11, 0x00


	//----- nvinfo : EIATTR_KPARAM_INFO
	.align		4
.L_11:
        /*0018*/ 	.byte	0x04, 0x17
        /*001a*/ 	.short	(.L_13 - .L_12)
.L_12:
        /*001c*/ 	.word	0x00000000
        /*0020*/ 	.short	0x0002
        /*0022*/ 	.short	0x0010
        /*0024*/ 	.byte	0x00, 0xf0, 0x11, 0x00


	//----- nvinfo : EIATTR_KPARAM_INFO
	.align		4
.L_13:
        /*0028*/ 	.byte	0x04, 0x17
        /*002a*/ 	.short	(.L_15 - .L_14)
.L_14:
        /*002c*/ 	.word	0x00000000
        /*0030*/ 	.short	0x0001
        /*0032*/ 	.short	0x0008
        /*0034*/ 	.byte	0x00, 0xf5, 0x21, 0x00


	//----- nvinfo : EIATTR_KPARAM_INFO
	.align		4
.L_15:
        /*0038*/ 	.byte	0x04, 0x17
        /*003a*/ 	.short	(.L_17 - .L_16)
.L_16:
        /*003c*/ 	.word	0x00000000
        /*0040*/ 	.short	0x0000
        /*0042*/ 	.short	0x0000
        /*0044*/ 	.byte	0x00, 0xf5, 0x21, 0x00


	//----- nvinfo : EIATTR_SPARSE_MMA_MASK
	.align		4
.L_17:
        /*0048*/ 	.byte	0x03, 0x50
        /*004a*/ 	.short	0x0000


	//----- nvinfo : EIATTR_MAXREG_COUNT
	.align		4
        /*004c*/ 	.byte	0x03, 0x1b
        /*004e*/ 	.short	0x00ff


	//----- nvinfo : EIATTR_MERCURY_ISA_VERSION
	.align		4
        /*0050*/ 	.byte	0x03, 0x5f
        /*0052*/ 	.short	0x0101


	//----- nvinfo : EIATTR_VRC_CTA_INIT_COUNT
	.align		4
        /*0054*/ 	.byte	0x02, 0x4a
	.zero		1
	.zero		1


	//----- nvinfo : EIATTR_EXIT_INSTR_OFFSETS
	.align		4
        /*0058*/ 	.byte	0x04, 0x1c
        /*005a*/ 	.short	(.L_19 - .L_18)


	//   ....[0]....
.L_18:
        /*005c*/ 	.word	0x00000080


	//   ....[1]....
        /*0060*/ 	.word	0x00000ca0


	//----- nvinfo : EIATTR_CRS_STACK_SIZE
	.align		4
.L_19:
        /*0064*/ 	.byte	0x04, 0x1e
        /*0066*/ 	.short	(.L_21 - .L_20)
.L_20:
        /*0068*/ 	.word	0x00000000


	//----- nvinfo : EIATTR_CBANK_PARAM_SIZE
	.align		4
.L_21:
        /*006c*/ 	.byte	0x03, 0x19
        /*006e*/ 	.short	0x0018


	//----- nvinfo : EIATTR_PARAM_CBANK
	.align		4
        /*0070*/ 	.byte	0x04, 0x0a
        /*0072*/ 	.short	(.L_23 - .L_22)
	.align		4
.L_22:
        /*0074*/ 	.word	index@(.nv.constant0._Z9HL_kernelPKhPhjj)
        /*0078*/ 	.short	0x0380
        /*007a*/ 	.short	0x0018


	//----- nvinfo : EIATTR_SW_WAR
	.align		4
.L_23:
        /*007c*/ 	.byte	0x04, 0x36
        /*007e*/ 	.short	(.L_25 - .L_24)
.L_24:
        /*0080*/ 	.word	0x00000008
.L_25:


//--------------------- .nv.callgraph             --------------------------
	.section	.nv.callgraph,"",@"SHT_CUDA_CALLGRAPH"
	.align	4
	.sectionentsize	8
	.align		4
        /*0000*/ 	.word	0x00000000
	.align		4
        /*0004*/ 	.word	0xffffffff
	.align		4
        /*0008*/ 	.word	0x00000000
	.align		4
        /*000c*/ 	.word	0xfffffffe
	.align		4
        /*0010*/ 	.word	0x00000000
	.align		4
        /*0014*/ 	.word	0xfffffffd
	.align		4
        /*0018*/ 	.word	0x00000000
	.align		4
        /*001c*/ 	.word	0xfffffffc


//--------------------- .text._Z9HL_kernelPKhPhjj --------------------------
	.section	.text._Z9HL_kernelPKhPhjj,"ax",@progbits
	.align	128
        .global         _Z9HL_kernelPKhPhjj
        .type           _Z9HL_kernelPKhPhjj,@function
        .size           _Z9HL_kernelPKhPhjj,(.L_x_12 - _Z9HL_kernelPKhPhjj)
        .other          _Z9HL_kernelPKhPhjj,@"STO_CUDA_ENTRY STV_DEFAULT"
_Z9HL_kernelPKhPhjj:
.text._Z9HL_kernelPKhPhjj:
[----:B------:R-:W-:Y:S01]  /*0000*/  LDC R1, c[0x0][0x37c] ;  /* 0x0000df00ff017b82 */ /* 0x000fe20000000800 */
[----:B------:R-:W0:Y:S07]  /*0010*/  S2R R3, SR_TID.X ;  /* 0x0000000000037919 */ /* 0x000e2e0000002100 */
[----:B------:R-:W0:Y:S01]  /*0020*/  S2UR UR6, SR_CTAID.X ;  /* 0x00000000000679c3 */ /* 0x000e220000002500 */
[----:B------:R-:W1:Y:S07]  /*0030*/  LDCU.64 UR4, c[0x0][0x390] ;  /* 0x00007200ff0477ac */ /* 0x000e6e0008000a00 */
[----:B------:R-:W0:Y:S01]  /*0040*/  LDC R2, c[0x0][0x360] ;  /* 0x0000d800ff027b82 */ /* 0x000e220000000800 */
[----:B-1----:R-:W-:Y:S01]  /*0050*/  UIMAD UR5, UR5, UR4, URZ ;  /* 0x00000004050572a4 */ /* 0x002fe2000f8e02ff */
[----:B0-----:R-:W-:-:S05]  /*0060*/  IMAD R3, R2, UR6, R3 ;  /* 0x0000000602037c24 */ /* 0x001fca000f8e0203 */
[----:B------:R-:W-:-:S13]  /*0070*/  ISETP.GE.U32.AND P0, PT, R3, UR5, PT ;  /* 0x0000000503007c0c */ /* 0x000fda000bf06070 */
[----:B------:R-:W-:Y:S05]  /*0080*/  @P0 EXIT ;  /* 0x000000000000094d */ /* 0x000fea0003800000 */
[----:B------:R-:W0:Y:S01]  /*0090*/  LDC.64 R10, c[0x0][0x390] ;  /* 0x0000e400ff0a7b82 */ /* 0x000e220000000a00 */
[----:B------:R-:W1:Y:S01]  /*00a0*/  LDCU UR4, c[0x0][0x370] ;  /* 0x00006e00ff0477ac */ /* 0x000e620008000800 */
[----:B------:R-:W-:Y:S01]  /*00b0*/  IMAD.MOV.U32 R0, RZ, RZ, RZ ;  /* 0x000000ffff007224 */ /* 0x000fe200078e00ff */
[----:B------:R-:W2:Y:S05]  /*00c0*/  LDCU.64 UR6, c[0x0][0x358] ;  /* 0x00006b00ff0677ac */ /* 0x000eaa0008000a00 */
[----:B------:R-:W3:Y:S01]  /*00d0*/  LDC.64 R12, c[0x0][0x380] ;  /* 0x0000e000ff0c7b82 */ /* 0x000ee20000000a00 */
[----:B------:R-:W4:Y:S01]  /*00e0*/  LDCU UR10, c[0x0][0x390] ;  /* 0x00007200ff0a77ac */ /* 0x000f220008000800 */
[----:B------:R-:W0:Y:S01]  /*00f0*/  LDCU.64 UR8, c[0x0][0x388] ;  /* 0x00007100ff0877ac */ /* 0x000e220008000a00 */
[----:B-1----:R-:W-:-:S07]  /*0100*/  IMAD R2, R2, UR4, RZ ;  /* 0x0000000402027c24 */ /* 0x002fce000f8e02ff */
.L_x_10:
[----:B0-----:R-:W0:Y:S01]  /*0110*/  I2F.U32.RP R6, R10 ;  /* 0x0000000a00067306 */ /* 0x001e220000209000 */
[----:B------:R-:W-:Y:S01]  /*0120*/  ISETP.NE.U32.AND P2, PT, R10, RZ, PT ;  /* 0x000000ff0a00720c */ /* 0x000fe20003f45070 */
[----:B------:R-:W-:Y:S06]  /*0130*/  BSSY.RECONVERGENT B0, `(.L_x_0) ;  /* 0x0000035000007945 */ /* 0x000fec0003800200 */
[----:B0-----:R-:W0:Y:S02]  /*0140*/  MUFU.RCP R6, R6 ;  /* 0x0000000600067308 */ /* 0x001e240000001000 */
[----:B0-----:R-:W-:-:S06]  /*0150*/  VIADD R4, R6, 0xffffffe ;  /* 0x0ffffffe06047836 */ /* 0x001fcc0000000000 */
[----:B-1----:R0:W1:Y:S02]  /*0160*/  F2I.FTZ.U32.TRUNC.NTZ R5, R4 ;  /* 0x0000000400057305 */ /* 0x002064000021f000 */
[----:B0-----:R-:W-:Y:S02]  /*0170*/  IMAD.MOV.U32 R4, RZ, RZ, RZ ;  /* 0x000000ffff047224 */ /* 0x001fe400078e00ff */
[----:B-1----:R-:W-:-:S04]  /*0180*/  IMAD.MOV R7, RZ, RZ, -R5 ;  /* 0x000000ffff077224 */ /* 0x002fc800078e0a05 */
[----:B------:R-:W-:-:S04]  /*0190*/  IMAD R7, R7, R10, RZ ;  /* 0x0000000a07077224 */ /* 0x000fc800078e02ff */
[----:B------:R-:W-:-:S04]  /*01a0*/  IMAD.HI.U32 R16, R5, R7, R4 ;  /* 0x0000000705107227 */ /* 0x000fc800078e0004 */
[----:B------:R-:W-:Y:S02]  /*01b0*/  IMAD.MOV.U32 R7, RZ, RZ, R3 ;  /* 0x000000ffff077224 */ /* 0x000fe400078e0003 */
[----:B------:R-:W-:-:S04]  /*01c0*/  IMAD.HI.U32 R16, R16, R3, RZ ;  /* 0x0000000310107227 */ /* 0x000fc800078e00ff */
[----:B------:R-:W-:-:S04]  /*01d0*/  IMAD.MOV R5, RZ, RZ, -R16 ;  /* 0x000000ffff057224 */ /* 0x000fc800078e0a10 */
[----:B------:R-:W-:-:S05]  /*01e0*/  IMAD R5, R10, R5, R3 ;  /* 0x000000050a057224 */ /* 0x000fca00078e0203 */
[----:B------:R-:W-:-:S13]  /*01f0*/  ISETP.GE.U32.AND P0, PT, R5, R10, PT ;  /* 0x0000000a0500720c */ /* 0x000fda0003f06070 */
[----:B------:R-:W-:Y:S01]  /*0200*/  @P0 IADD3 R5, PT, PT, R5, -R10, RZ ;  /* 0x8000000a05050210 */ /* 0x000fe20007ffe0ff */
[----:B------:R-:W-:-:S03]  /*0210*/  @P0 VIADD R16, R16, 0x1 ;  /* 0x0000000110100836 */ /* 0x000fc60000000000 */
[----:B------:R-:W-:Y:S01]  /*0220*/  ISETP.GE.U32.AND P1, PT, R5, R10, PT ;  /* 0x0000000a0500720c */ /* 0x000fe20003f26070 */
[----:B------:R-:W-:-:S12]  /*0230*/  IMAD.MOV.U32 R5, RZ, RZ, RZ ;  /* 0x000000ffff057224 */ /* 0x000fd800078e00ff */
[----:B------:R-:W-:Y:S01]  /*0240*/  @P1 VIADD R16, R16, 0x1 ;  /* 0x0000000110101836 */ /* 0x000fe20000000000 */
[----:B------:R-:W-:Y:S02]  /*0250*/  @!P2 LOP3.LUT R16, RZ, R10, RZ, 0x33, !PT ;  /* 0x0000000aff10a212 */ /* 0x000fe400078e33ff */
[----:B------:R-:W-:Y:S02]  /*0260*/  IADD3 R3, P1, PT, R2, R3, RZ ;  /* 0x0000000302037210 */ /* 0x000fe40007f3e0ff */
[----:B------:R-:W-:-:S03]  /*0270*/  IADD3 R6, P0, P2, R11, -0x1, R16 ;  /* 0xffffffff0b067810 */ /* 0x000fc60007a1e010 */
[----:B------:R-:W-:Y:S01]  /*0280*/  IMAD.X R0, RZ, RZ, R0, P1 ;  /* 0x000000ffff007224 */ /* 0x000fe200008e0600 */
[----:B------:R-:W-:Y:S02]  /*0290*/  IADD3.X R23, PT, PT, RZ, -0x1, RZ, P0, P2 ;  /* 0xffffffffff177810 */ /* 0x000fe400007e44ff */
[----:B------:R-:W-:Y:S02]  /*02a0*/  ISETP.GE.U32.AND P1, PT, R3, UR5, PT ;  /* 0x0000000503007c0c */ /* 0x000fe4000bf26070 */
[----:B------:R-:W-:Y:S02]  /*02b0*/  ISETP.NE.U32.AND P0, PT, R23, RZ, PT ;  /* 0x000000ff1700720c */ /* 0x000fe40003f05070 */
[----:B------:R-:W-:-:S11]  /*02c0*/  ISETP.GE.U32.AND.EX P1, PT, R0, RZ, PT, P1 ;  /* 0x000000ff0000720c */ /* 0x000fd60003f26110 */
[----:B------:R-:W-:Y:S05]  /*02d0*/  @P0 BRA `(.L_x_1) ;  /* 0x00000000004c0947 */ /* 0x000fea0003800000 */
[----:B------:R-:W0:Y:S01]  /*02e0*/  I2F.U32.RP R4, R11 ;  /* 0x0000000b00047306 */ /* 0x000e220000209000 */
[----:B------:R-:W-:-:S07]  /*02f0*/  ISETP.NE.U32.AND P2, PT, R11, RZ, PT ;  /* 0x000000ff0b00720c */ /* 0x000fce0003f45070 */
[----:B0-----:R-:W0:Y:S02]  /*0300*/  MUFU.RCP R4, R4 ;  /* 0x0000000400047308 */ /* 0x001e240000001000 */
[----:B0-----:R-:W-:-:S06]  /*0310*/  IADD3 R8, PT, PT, R4, 0xffffffe, RZ ;  /* 0x0ffffffe04087810 */ /* 0x001fcc0007ffe0ff */
[----:B------:R0:W1:Y:S02]  /*0320*/  F2I.FTZ.U32.TRUNC.NTZ R9, R8 ;  /* 0x0000000800097305 */ /* 0x000064000021f000 */
[----:B0-----:R-:W-:Y:S02]  /*0330*/  IMAD.MOV.U32 R8, RZ, RZ, RZ ;  /* 0x000000ffff087224 */ /* 0x001fe400078e00ff */
[----:B-1----:R-:W-:-:S04]  /*0340*/  IMAD.MOV R14, RZ, RZ, -R9 ;  /* 0x000000ffff0e7224 */ /* 0x002fc800078e0a09 */
[----:B------:R-:W-:-:S04]  /*0350*/  IMAD R15, R14, R11, RZ ;  /* 0x0000000b0e0f7224 */ /* 0x000fc800078e02ff */
[----:B------:R-:W-:-:S04]  /*0360*/  IMAD.HI.U32 R9, R9, R15, R8 ;  /* 0x0000000f09097227 */ /* 0x000fc800078e0008 */
[----:B------:R-:W-:Y:S02]  /*0370*/  HFMA2 R15, -RZ, RZ, 0, 0 ;  /* 0x00000000ff0f7431 */ /* 0x000fe400000001ff */
[----:B------:R-:W-:-:S04]  /*0380*/  IMAD.HI.U32 R9, R9, R6, RZ ;  /* 0x0000000609097227 */ /* 0x000fc800078e00ff */
[----:B------:R-:W-:-:S04]  /*0390*/  IMAD.MOV R14, RZ, RZ, -R9 ;  /* 0x000000ffff0e7224 */ /* 0x000fc800078e0a09 */
[----:B------:R-:W-:-:S05]  /*03a0*/  IMAD R14, R11, R14, R6 ;  /* 0x0000000e0b0e7224 */ /* 0x000fca00078e0206 */
[----:B------:R-:W-:-:S13]  /*03b0*/  ISETP.GE.U32.AND P0, PT, R14, R11, PT ;  /* 0x0000000b0e00720c */ /* 0x000fda0003f06070 */
[----:B------:R-:W-:-:S05]  /*03c0*/  @P0 IMAD.IADD R14, R14, 0x1, -R11 ;  /* 0x000000010e0e0824 */ /* 0x000fca00078e0a0b */
[----:B------:R-:W-:-:S13]  /*03d0*/  ISETP.GE.U32.AND P0, PT, R14, R11, PT ;  /* 0x0000000b0e00720c */ /* 0x000fda0003f06070 */
[----:B------:R-:W-:Y:S01]  /*03e0*/  @P0 IMAD.IADD R14, R14, 0x1, -R11 ;  /* 0x000000010e0e0824 */ /* 0x000fe200078e0a0b */
[----:B------:R-:W-:Y:S01]  /*03f0*/  @!P2 LOP3.LUT R14, RZ, R11, RZ, 0x33, !PT ;  /* 0x0000000bff0ea212 */ /* 0x000fe200078e33ff */
[----:B------:R-:W-:Y:S06]  /*0400*/  BRA `(.L_x_2) ;  /* 0x00000000001c7947 */ /* 0x000fec0003800000 */
.L_x_1:
[----:B------:R-:W0:Y:S01]  /*0410*/  LDCU UR4, c[0x0][0x394] ;  /* 0x00007280ff0477ac */ /* 0x000e220008000800 */
[----:B------:R-:W-:Y:S01]  /*0420*/  IMAD.MOV.U32 R9, RZ, RZ, R6 ;  /* 0x000000ffff097224 */ /* 0x000fe200078e0006 */
[----:B------:R-:W-:Y:S01]  /*0430*/  MOV R6, 0x460 ;  /* 0x0000046000067802 */ /* 0x000fe20000000f00 */
[----:B0-----:R-:W-:-:S07]  /*0440*/  IMAD.U32 R4, RZ, RZ, UR4 ;  /* 0x00000004ff047e24 */ /* 0x001fce000f8e00ff */
[----:B--234-:R-:W-:Y:S05]  /*0450*/  CALL.REL.NOINC `($__internal_0_$__cuda_sm20_rem_u64) ;  /* 0x0000000800147944 */ /* 0x01cfea0003c00000 */
[----:B------:R-:W-:Y:S02]  /*0460*/  IMAD.MOV.U32 R14, RZ, RZ, R4 ;  /* 0x000000ffff0e7224 */ /* 0x000fe400078e0004 */
[----:B------:R-:W-:-:S07]  /*0470*/  IMAD.MOV.U32 R15, RZ, RZ, R9 ;  /* 0x000000ffff0f7224 */ /* 0x000fce00078e0009 */
.L_x_2:
[----:B--2-4-:R-:W-:Y:S05]  /*0480*/  BSYNC.RECONVERGENT B0 ;  /* 0x0000000000007941 */ /* 0x014fea0003800200 */
.L_x_0:
[----:B------:R-:W0:Y:S01]  /*0490*/  I2F.U32.RP R4, R10 ;  /* 0x0000000a00047306 */ /* 0x000e220000209000 */
[----:B------:R-:W-:Y:S01]  /*04a0*/  UMOV UR4, URZ ;  /* 0x000000ff00047c82 */ /* 0x000fe20008000000 */
[----:B------:R-:W-:Y:S06]  /*04b0*/  BSSY.RECONVERGENT B0, `(.L_x_3) ;  /* 0x000003d000007945 */ /* 0x000fec0003800200 */
[----:B------:R-:W1:Y:S08]  /*04c0*/  I2F.U32.RP R6, R11 ;  /* 0x0000000b00067306 */ /* 0x000e700000209000 */
[----:B0-----:R-:W0:Y:S08]  /*04d0*/  MUFU.RCP R4, R4 ;  /* 0x0000000400047308 */ /* 0x001e300000001000 */
[----:B-1----:R-:W1:Y:S01]  /*04e0*/  MUFU.RCP R6, R6 ;  /* 0x0000000600067308 */ /* 0x002e620000001000 */
[----:B0-----:R-:W-:-:S07]  /*04f0*/  VIADD R18, R4, 0xffffffe ;  /* 0x0ffffffe04127836 */ /* 0x001fce0000000000 */
[----:B------:R0:W2:Y:S01]  /*0500*/  F2I.FTZ.U32.TRUNC.NTZ R19, R18 ;  /* 0x0000001200137305 */ /* 0x0000a2000021f000 */
[----:B-1----:R-:W-:-:S07]  /*0510*/  IADD3 R8, PT, PT, R6, 0xffffffe, RZ ;  /* 0x0ffffffe06087810 */ /* 0x002fce0007ffe0ff */
[----:B------:R1:W4:Y:S01]  /*0520*/  F2I.FTZ.U32.TRUNC.NTZ R9, R8 ;  /* 0x0000000800097305 */ /* 0x000322000021f000 */
[----:B0-----:R-:W-:Y:S02]  /*0530*/  IMAD.MOV.U32 R18, RZ, RZ, RZ ;  /* 0x000000ffff127224 */ /* 0x001fe400078e00ff */
[----:B--2---:R-:W-:Y:S02]  /*0540*/  IMAD.MOV R17, RZ, RZ, -R19 ;  /* 0x000000ffff117224 */ /* 0x004fe400078e0a13 */
[----:B-1----:R-:W-:Y:S02]  /*0550*/  HFMA2 R8, -RZ, RZ, 0, 0 ;  /* 0x00000000ff087431 */ /* 0x002fe400000001ff */
[----:B------:R-:W-:-:S04]  /*0560*/  IMAD R17, R17, R10, RZ ;  /* 0x0000000a11117224 */ /* 0x000fc800078e02ff */
[----:B------:R-:W-:-:S04]  /*0570*/  IMAD.HI.U32 R4, R19, R17, R18 ;  /* 0x0000001113047227 */ /* 0x000fc800078e0012 */
[----:B----4-:R-:W-:Y:S02]  /*0580*/  IMAD.MOV R20, RZ, RZ, -R9 ;  /* 0x000000ffff147224 */ /* 0x010fe400078e0a09 */
[----:B------:R-:W-:-:S04]  /*0590*/  IMAD.HI.U32 R6, R4, R7, RZ ;  /* 0x0000000704067227 */ /* 0x000fc800078e00ff */
[----:B------:R-:W-:Y:S02]  /*05a0*/  IMAD.MOV R6, RZ, RZ, -R6 ;  /* 0x000000ffff067224 */ /* 0x000fe400078e0a06 */
[----:B------:R-:W-:Y:S02]  /*05b0*/  IMAD R17, R20, R11, RZ ;  /* 0x0000000b14117224 */ /* 0x000fe400078e02ff */
[----:B------:R-:W-:Y:S02]  /*05c0*/  IMAD R7, R10, R6, R7 ;  /* 0x000000060a077224 */ /* 0x000fe400078e0207 */
[----:B------:R-:W-:-:S03]  /*05d0*/  IMAD.HI.U32 R17, R9, R17, R8 ;  /* 0x0000001109117227 */ /* 0x000fc600078e0008 */
[-C--:B------:R-:W-:Y:S01]  /*05e0*/  ISETP.GE.U32.AND P0, PT, R7, R10.reuse, PT ;  /* 0x0000000a0700720c */ /* 0x080fe20003f06070 */
[----:B------:R-:W-:Y:S02]  /*05f0*/  VIADD R8, R16, 0x1 ;  /* 0x0000000110087836 */ /* 0x000fe40000000000 */
[----:B------:R-:W-:Y:S02]  /*0600*/  IMAD R9, R15, R10, RZ ;  /* 0x0000000a0f097224 */ /* 0x000fe400078e02ff */
[----:B------:R-:W-:-:S04]  /*0610*/  IMAD.HI.U32 R6, R17, R8, RZ ;  /* 0x0000000811067227 */ /* 0x000fc800078e00ff */
[----:B------:R-:W-:Y:S02]  /*0620*/  IMAD.MOV R6, RZ, RZ, -R6 ;  /* 0x000000ffff067224 */ /* 0x000fe400078e0a06 */
[----:B------:R-:W-:-:S04]  /*0630*/  IMAD.WIDE.U32 R16, R16, R10, RZ ;  /* 0x0000000a10107225 */ /* 0x000fc800078e00ff */
[----:B------:R-:W-:Y:S01]  /*0640*/  @P0 IMAD.IADD R7, R7, 0x1, -R10 ;  /* 0x0000000107070824 */ /* 0x000fe200078e0a0a */
[----:B------:R-:W-:Y:S01]  /*0650*/  ISETP.NE.U32.AND P0, PT, R10, RZ, PT ;  /* 0x000000ff0a00720c */ /* 0x000fe20003f05070 */
[----:B------:R-:W-:Y:S01]  /*0660*/  IMAD R8, R11, R6, R8 ;  /* 0x000000060b087224 */ /* 0x000fe200078e0208 */
[-C--:B------:R-:W-:Y:S01]  /*0670*/  LOP3.LUT R6, RZ, R10.reuse, RZ, 0x33, !PT ;  /* 0x0000000aff067212 */ /* 0x080fe200078e33ff */
[-C--:B------:R-:W-:Y:S01]  /*0680*/  IMAD.WIDE.U32 R14, R14, R10.reuse, RZ ;  /* 0x0000000a0e0e7225 */ /* 0x080fe200078e00ff */
[----:B------:R-:W-:Y:S02]  /*0690*/  ISETP.GE.U32.AND P3, PT, R7, R10, PT ;  /* 0x0000000a0700720c */ /* 0x000fe40003f66070 */
[----:B------:R-:W-:Y:S01]  /*06a0*/  ISETP.GE.U32.AND P2, PT, R8, R11, PT ;  /* 0x0000000b0800720c */ /* 0x000fe20003f46070 */
[----:B------:R-:W-:Y:S02]  /*06b0*/  VIADD R24, R17, UR4 ;  /* 0x0000000411187c36 */ /* 0x000fe40008000000 */
[----:B------:R-:W-:-:S08]  /*06c0*/  IMAD.IADD R22, R15, 0x1, R9 ;  /* 0x000000010f167824 */ /* 0x000fd000078e0209 */
[----:B------:R-:W-:Y:S01]  /*06d0*/  @P3 IMAD.IADD R7, R7, 0x1, -R10 ;  /* 0x0000000107073824 */ /* 0x000fe200078e0a0a */
[----:B------:R-:W-:Y:S02]  /*06e0*/  ISETP.NE.U32.AND P3, PT, R11, RZ, PT ;  /* 0x000000ff0b00720c */ /* 0x000fe40003f65070 */
[----:B------:R-:W-:Y:S02]  /*06f0*/  @P2 IADD3 R8, PT, PT, R8, -R11, RZ ;  /* 0x8000000b08082210 */ /* 0x000fe40007ffe0ff */
[----:B------:R-:W-:Y:S02]  /*0700*/  SEL R7, R6, R7, !P0 ;  /* 0x0000000706077207 */ /* 0x000fe40004000000 */
[----:B------:R-:W-:Y:S02]  /*0710*/  ISETP.GE.U32.AND P2, PT, R8, R11, PT ;  /* 0x0000000b0800720c */ /* 0x000fe40003f46070 */
[----:B------:R-:W-:-:S04]  /*0720*/  IADD3 R19, P4, P5, R10, -0x1, R7 ;  /* 0xffffffff0a137810 */ /* 0x000fc80007d9e007 */
[----:B------:R-:W-:-:S04]  /*0730*/  IADD3.X R23, PT, PT, RZ, -0x1, RZ, P4, P5 ;  /* 0xffffffffff177810 */ /* 0x000fc800027ea4ff */
[----:B------:R-:W-:-:S03]  /*0740*/  ISETP.NE.U32.AND P4, PT, R23, RZ, PT ;  /* 0x000000ff1700720c */ /* 0x000fc60003f85070 */
[----:B------:R-:W-:Y:S01]  /*0750*/  @P2 IMAD.IADD R8, R8, 0x1, -R11 ;  /* 0x0000000108082824 */ /* 0x000fe200078e0a0b */
[----:B------:R-:W-:-:S09]  /*0760*/  @!P3 LOP3.LUT R8, RZ, R11, RZ, 0x33, !PT ;  /* 0x0000000bff08b212 */ /* 0x000fd200078e33ff */
[----:B------:R-:W-:Y:S05]  /*0770*/  @P4 BRA `(.L_x_4) ;  /* 0x0000000000284947 */ /* 0x000fea0003800000 */
[----:B------:R-:W-:-:S04]  /*0780*/  IMAD.HI.U32 R4, R4, R19, RZ ;  /* 0x0000001304047227 */ /* 0x000fc800078e00ff */
[----:B------:R-:W-:-:S04]  /*0790*/  IMAD.MOV R5, RZ, RZ, -R4 ;  /* 0x000000ffff057224 */ /* 0x000fc800078e0a04 */
[----:B------:R-:W-:-:S05]  /*07a0*/  IMAD R5, R10, R5, R19 ;  /* 0x000000050a057224 */ /* 0x000fca00078e0213 */
[----:B------:R-:W-:-:S13]  /*07b0*/  ISETP.GE.U32.AND P2, PT, R5, R10, PT ;  /* 0x0000000a0500720c */ /* 0x000fda0003f46070 */
[----:B------:R-:W-:-:S04]  /*07c0*/  @P2 IADD3 R5, PT, PT, R5, -R10, RZ ;  /* 0x8000000a05052210 */ /* 0x000fc80007ffe0ff */
[----:B------:R-:W-:-:S13]  /*07d0*/  ISETP.GE.U32.AND P2, PT, R5, R10, PT ;  /* 0x0000000a0500720c */ /* 0x000fda0003f46070 */
[----:B------:R-:W-:-:S05]  /*07e0*/  @P2 IMAD.IADD R5, R5, 0x1, -R10 ;  /* 0x0000000105052824 */ /* 0x000fca00078e0a0a */
[----:B------:R-:W-:Y:S01]  /*07f0*/  SEL R4, R6, R5, !P0 ;  /* 0x0000000506047207 */ /* 0x000fe20004000000 */
[----:B------:R-:W-:Y:S01]  /*0800*/  IMAD.MOV.U32 R5, RZ, RZ, RZ ;  /* 0x000000ffff057224 */ /* 0x000fe200078e00ff */
[----:B------:R-:W-:Y:S06]  /*0810*/  BRA `(.L_x_5) ;  /* 0x0000000000187947 */ /* 0x000fec0003800000 */
.L_x_4:
[----:B------:R-:W0:Y:S01]  /*0820*/  LDCU UR4, c[0x0][0x390] ;  /* 0x00007200ff0477ac */ /* 0x000e220008000800 */
[----:B------:R-:W-:Y:S01]  /*0830*/  IMAD.MOV.U32 R9, RZ, RZ, R19 ;  /* 0x000000ffff097224 */ /* 0x000fe200078e0013 */
[----:B------:R-:W-:Y:S01]  /*0840*/  MOV R6, 0x870 ;  /* 0x0000087000067802 */ /* 0x000fe20000000f00 */
[----:B0-----:R-:W-:-:S07]  /*0850*/  IMAD.U32 R4, RZ, RZ, UR4 ;  /* 0x00000004ff047e24 */ /* 0x001fce000f8e00ff */
[----:B---3--:R-:W-:Y:S05]  /*0860*/  CALL.REL.NOINC `($__internal_0_$__cuda_sm20_rem_u64) ;  /* 0x0000000400107944 */ /* 0x008fea0003c00000 */
[----:B------:R-:W-:-:S07]  /*0870*/  MOV R5, R9 ;  /* 0x0000000900057202 */ /* 0x000fce0000000f00 */
.L_x_5:
[----:B------:R-:W-:Y:S05]  /*0880*/  BSYNC.RECONVERGENT B0 ;  /* 0x0000000000007941 */ /* 0x000fea0003800200 */
.L_x_3:
[CC--:B---3--:R-:W-:Y:S02]  /*0890*/  IADD3 R20, P0, P2, R4.reuse, R12.reuse, R14 ;  /* 0x0000000c04147210 */ /* 0x0c8fe40007a1e00e */
[-C--:B------:R-:W-:Y:S02]  /*08a0*/  IADD3 R26, P4, P5, R4, R12.reuse, R16 ;  /* 0x0000000c041a7210 */ /* 0x080fe40007d9e010 */
[-C--:B------:R-:W-:Y:S02]  /*08b0*/  IADD3.X R21, PT, PT, R5, R13.reuse, R22, P0, P2 ;  /* 0x0000000d05157210 */ /* 0x080fe400007e4416 */
[----:B------:R-:W-:Y:S02]  /*08c0*/  IADD3 R18, P2, PT, R7, 0x1, RZ ;  /* 0x0000000107127810 */ /* 0x000fe40007f5e0ff */
[----:B------:R-:W-:Y:S01]  /*08d0*/  IADD3 R28, P0, P3, R14, R12, R7 ;  /* 0x0000000c0e1c7210 */ /* 0x000fe20007b1e007 */
[----:B------:R0:W2:Y:S01]  /*08e0*/  LDG.E.U8 R6, desc[UR6][R20.64] ;  /* 0x0000000614067981 */ /* 0x0000a2000c1e1100 */
[-C--:B------:R-:W-:Y:S01]  /*08f0*/  IADD3.X R27, PT, PT, R5, R13.reuse, R24, P4, P5 ;  /* 0x0000000d051b7210 */ /* 0x080fe200027ea418 */
[----:B------:R-:W-:Y:S01]  /*0900*/  IMAD.X R9, RZ, RZ, RZ, P2 ;  /* 0x000000ffff097224 */ /* 0x000fe200010e06ff */
[----:B------:R-:W-:Y:S01]  /*0910*/  IADD3.X R29, PT, PT, R22, R13, RZ, P0, P3 ;  /* 0x0000000d161d7210 */ /* 0x000fe200007e64ff */
[----:B------:R-:W-:Y:S01]  /*0920*/  IMAD.WIDE.U32 R4, R8, UR10, R4 ;  /* 0x0000000a08047c25 */ /* 0x000fe2000f8e0004 */
[----:B------:R-:W-:Y:S01]  /*0930*/  ISETP.NE.U32.AND P0, PT, R18, UR10, PT ;  /* 0x0000000a12007c0c */ /* 0x000fe2000bf05070 */
[----:B------:R-:W-:Y:S01]  /*0940*/  UMOV UR4, URZ ;  /* 0x000000ff00047c82 */ /* 0x000fe20008000000 */
[----:B------:R-:W3:Y:S02]  /*0950*/  LDG.E.U8 R23, desc[UR6][R26.64] ;  /* 0x000000061a177981 */ /* 0x000ee4000c1e1100 */
[----:B------:R-:W-:-:S02]  /*0960*/  ISETP.NE.AND.EX P0, PT, R9, RZ, PT, P0 ;  /* 0x000000ff0900720c */ /* 0x000fc40003f05300 */
[-C--:B------:R-:W-:Y:S01]  /*0970*/  IADD3 R4, P2, PT, R4, R12.reuse, RZ ;  /* 0x0000000c04047210 */ /* 0x080fe20007f5e0ff */
[----:B0-----:R-:W-:Y:S01]  /*0980*/  IMAD.MOV.U32 R20, RZ, RZ, R7 ;  /* 0x000000ffff147224 */ /* 0x001fe200078e0007 */
[----:B------:R-:W-:Y:S01]  /*0990*/  SEL R18, R18, RZ, P0 ;  /* 0x000000ff12127207 */ /* 0x000fe20000000000 */
[----:B------:R-:W-:Y:S01]  /*09a0*/  IMAD.MOV.U32 R21, RZ, RZ, RZ ;  /* 0x000000ffff157224 */ /* 0x000fe200078e00ff */
[----:B------:R-:W-:Y:S01]  /*09b0*/  SEL R19, R9, RZ, P0 ;  /* 0x000000ff09137207 */ /* 0x000fe20000000000 */
[----:B------:R-:W2:Y:S01]  /*09c0*/  LDG.E.U8 R25, desc[UR6][R28.64] ;  /* 0x000000061c197981 */ /* 0x000ea2000c1e1100 */
[----:B------:R-:W-:Y:S02]  /*09d0*/  IADD3.X R5, PT, PT, R13, UR4, R5, P2, !PT ;  /* 0x000000040d057c10 */ /* 0x000fe400097fe405 */
[----:B------:R-:W-:Y:S01]  /*09e0*/  IADD3 R14, P0, P2, R18, R12, R14 ;  /* 0x0000000c120e7210 */ /* 0x000fe20007a1e00e */
[----:B------:R-:W-:-:S03]  /*09f0*/  IMAD.WIDE.U32 R20, R8, UR10, R20 ;  /* 0x0000000a08147c25 */ /* 0x000fc6000f8e0014 */
[CC--:B------:R-:W-:Y:S01]  /*0a00*/  IADD3.X R15, PT, PT, R19.reuse, R13.reuse, R22, P0, P2 ;  /* 0x0000000d130f7210 */ /* 0x0c0fe200007e4416 */
[----:B------:R-:W-:Y:S01]  /*0a10*/  IMAD.WIDE.U32 R8, R8, UR10, R18 ;  /* 0x0000000a08087c25 */ /* 0x000fe2000f8e0012 */
[-C--:B------:R-:W-:Y:S01]  /*0a20*/  IADD3 R18, P3, P4, R18, R12.reuse, R16 ;  /* 0x0000000c12127210 */ /* 0x080fe20007c7e010 */
[----:B------:R-:W4:Y:S01]  /*0a30*/  LDG.E.U8 R5, desc[UR6][R4.64] ;  /* 0x0000000604057981 */ /* 0x000f22000c1e1100 */
[-C--:B------:R-:W-:Y:S02]  /*0a40*/  IADD3 R20, P0, PT, R20, R12.reuse, RZ ;  /* 0x0000000c14147210 */ /* 0x080fe40007f1e0ff */
[----:B------:R-:W-:Y:S01]  /*0a50*/  IADD3.X R19, PT, PT, R19, R13, R24, P3, P4 ;  /* 0x0000000d13137210 */ /* 0x000fe20001fe8418 */
[----:B------:R-:W2:Y:S01]  /*0a60*/  LDG.E.U8 R14, desc[UR6][R14.64] ;  /* 0x000000060e0e7981 */ /* 0x000ea2000c1e1100 */
[C---:B------:R-:W-:Y:S02]  /*0a70*/  IADD3.X R21, PT, PT, R13.reuse, UR4, R21, P0, !PT ;  /* 0x000000040d157c10 */ /* 0x040fe400087fe415 */
[----:B------:R-:W-:Y:S01]  /*0a80*/  IADD3 R8, P0, PT, R8, R12, RZ ;  /* 0x0000000c08087210 */ /* 0x000fe20007f1e0ff */
[----:B------:R-:W3:Y:S03]  /*0a90*/  LDG.E.U8 R18, desc[UR6][R18.64] ;  /* 0x0000000612127981 */ /* 0x000ee6000c1e1100 */
[----:B------:R-:W-:Y:S01]  /*0aa0*/  IADD3.X R9, PT, PT, R13, UR4, R9, P0, !PT ;  /* 0x000000040d097c10 */ /* 0x000fe200087fe409 */
[----:B------:R-:W4:Y:S05]  /*0ab0*/  LDG.E.U8 R20, desc[UR6][R20.64] ;  /* 0x0000000614147981 */ /* 0x000f2a000c1e1100 */
[----:B------:R-:W5:Y:S01]  /*0ac0*/  LDG.E.U8 R9, desc[UR6][R8.64] ;  /* 0x0000000608097981 */ /* 0x000f62000c1e1100 */
[----:B------:R-:W-:Y:S01]  /*0ad0*/  BSSY.RECONVERGENT B0, `(.L_x_6) ;  /* 0x0000017000007945 */ /* 0x000fe20003800200 */
[----:B------:R-:W-:-:S02]  /*0ae0*/  PLOP3.LUT P0, PT, PT, PT, PT, 0x80, 0x8 ;  /* 0x000000000008781c */ /* 0x000fc40003f0f070 */
[----:B--2---:R-:W-:-:S04]  /*0af0*/  IADD3 R6, PT, PT, R14, R25, R6 ;  /* 0x000000190e067210 */ /* 0x004fc80007ffe006 */
[----:B---3--:R-:W-:-:S04]  /*0b00*/  IADD3 R6, PT, PT, R18, R6, R23 ;  /* 0x0000000612067210 */ /* 0x008fc80007ffe017 */
[----:B----4-:R-:W-:-:S05]  /*0b10*/  IADD3 R6, PT, PT, R20, R6, R5 ;  /* 0x0000000614067210 */ /* 0x010fca0007ffe005 */
[----:B-----5:R-:W-:-:S05]  /*0b20*/  IMAD.IADD R6, R6, 0x1, R9 ;  /* 0x0000000106067824 */ /* 0x020fca00078e0209 */
[----:B------:R-:W-:-:S13]  /*0b30*/  ISETP.NE.AND P2, PT, R6, 0x2, PT ;  /* 0x000000020600780c */ /* 0x000fda0003f45270 */
[----:B------:R-:W-:Y:S05]  /*0b40*/  @P2 BRA `(.L_x_7) ;  /* 0x0000000000142947 */ /* 0x000fea0003800000 */
[----:B------:R-:W-:-:S04]  /*0b50*/  IADD3 R4, P0, P2, R16, R12, R7 ;  /* 0x0000000c10047210 */ /* 0x000fc80007a1e007 */
[----:B------:R-:W-:-:S05]  /*0b60*/  IADD3.X R5, PT, PT, R24, R13, RZ, P0, P2 ;  /* 0x0000000d18057210 */ /* 0x000fca00007e44ff */
[----:B------:R-:W2:Y:S02]  /*0b70*/  LDG.E.U8 R4, desc[UR6][R4.64] ;  /* 0x0000000604047981 */ /* 0x000ea4000c1e1100 */
[----:B--2---:R-:W-:Y:S01]  /*0b80*/  ISETP.NE.AND P0, PT, R4, RZ, PT ;  /* 0x000000ff0400720c */ /* 0x004fe20003f05270 */
[----:B------:R-:W-:-:S12]  /*0b90*/  BRA `(.L_x_8) ;  /* 0x0000000000287947 */ /* 0x000fd80003800000 */
.L_x_7:
[----:B------:R-:W-:-:S13]  /*0ba0*/  ISETP.NE.AND P2, PT, R6, 0x3, PT ;  /* 0x000000030600780c */ /* 0x000fda0003f45270 */
[----:B------:R-:W-:Y:S05]  /*0bb0*/  @!P2 BRA `(.L_x_8) ;  /* 0x000000000020a947 */ /* 0x000fea0003800000 */
[----:B------:R-:W-:-:S13]  /*0bc0*/  ISETP.NE.AND P2, PT, R6, 0x6, PT ;  /* 0x000000060600780c */ /* 0x000fda0003f45270 */
[----:B------:R-:W-:Y:S05]  /*0bd0*/  @P2 BRA `(.L_x_9) ;  /* 0x0000000000142947 */ /* 0x000fea0003800000 */
[----:B------:R-:W-:-:S04]  /*0be0*/  IADD3 R4, P2, P3, R16, R12, R7 ;  /* 0x0000000c10047210 */ /* 0x000fc80007b5e007 */
[----:B------:R-:W-:-:S05]  /*0bf0*/  IADD3.X R5, PT, PT, R24, R13, RZ, P2, P3 ;  /* 0x0000000d18057210 */ /* 0x000fca00017e64ff */
[----:B------:R-:W2:Y:S02]  /*0c00*/  LDG.E.U8 R4, desc[UR6][R4.64] ;  /* 0x0000000604047981 */ /* 0x000ea4000c1e1100 */
[----:B--2---:R-:W-:-:S13]  /*0c10*/  ISETP.NE.AND P2, PT, R4, RZ, PT ;  /* 0x000000ff0400720c */ /* 0x004fda0003f45270 */
[----:B------:R-:W-:Y:S05]  /*0c20*/  @!P2 BRA `(.L_x_8) ;  /* 0x000000000004a947 */ /* 0x000fea0003800000 */
.L_x_9:
[----:B------:R-:W-:-:S13]  /*0c30*/  PLOP3.LUT P0, PT, PT, PT, PT, 0x8, 0x80 ;  /* 0x000000000080781c */ /* 0x000fda0003f0e170 */
.L_x_8:
[----:B------:R-:W-:Y:S05]  /*0c40*/  BSYNC.RECONVERGENT B0 ;  /* 0x0000000000007941 */ /* 0x000fea0003800200 */
.L_x_6:
[----:B------:R-:W-:Y:S02]  /*0c50*/  IADD3 R16, P2, P3, R16, UR8, R7 ;  /* 0x0000000810107c10 */ /* 0x000fe4000fb5e007 */
[----:B------:R-:W-:Y:S02]  /*0c60*/  SEL R5, RZ, 0x1, !P0 ;  /* 0x00000001ff057807 */ /* 0x000fe40004000000 */
[----:B------:R-:W-:-:S05]  /*0c70*/  IADD3.X R17, PT, PT, R24, UR9, RZ, P2, P3 ;  /* 0x0000000918117c10 */ /* 0x000fca00097e64ff */
[----:B------:R1:W-:Y:S01]  /*0c80*/  STG.E.U8 desc[UR6][R16.64], R5 ;  /* 0x0000000510007986 */ /* 0x0003e2000c101106 */
[----:B------:R-:W-:Y:S05]  /*0c90*/  @!P1 BRA `(.L_x_10) ;  /* 0xfffffff4001c9947 */ /* 0x000fea000383ffff */
[----:B------:R-:W-:Y:S05]  /*0ca0*/  EXIT ;  /* 0x000000000000794d */ /* 0x000fea0003800000 */
        .weak           $__internal_0_$__cuda_sm20_rem_u64
        .type           $__internal_0_$__cuda_sm20_rem_u64,@function
        .size           $__internal_0_$__cuda_sm20_rem_u64,(.L_x_12 - $__internal_0_$__cuda_sm20_rem_u64)
$__internal_0_$__cuda_sm20_rem_u64:
[----:B------:R-:W0:Y:S08]  /*0cb0*/  I2F.U64.RP R26, R4 ;  /* 0x00000004001a7312 */ /* 0x000e300000309000 */
[----:B0-----:R-:W0:Y:S02]  /*0cc0*/  MUFU.RCP R26, R26 ;  /* 0x0000001a001a7308 */ /* 0x001e240000001000 */
[----:B0-----:R-:W-:-:S06]  /*0cd0*/  IADD3 R18, PT, PT, R26, 0x1ffffffe, RZ ;  /* 0x1ffffffe1a127810 */ /* 0x001fcc0007ffe0ff */
[----:B------:R-:W0:Y:S02]  /*0ce0*/  F2I.U64.TRUNC R18, R18 ;  /* 0x0000001200127311 */ /* 0x000e24000020d800 */
[----:B0-----:R-:W-:-:S04]  /*0cf0*/  IMAD.WIDE.U32 R20, R18, R4, RZ ;  /* 0x0000000412147225 */ /* 0x001fc800078e00ff */
[----:B------:R-:W-:Y:S01]  /*0d00*/  IMAD R21, R18, R5, R21 ;  /* 0x0000000512157224 */ /* 0x000fe200078e0215 */
[----:B------:R-:W-:-:S03]  /*0d10*/  IADD3 R25, P0, PT, RZ, -R20, RZ ;  /* 0x80000014ff197210 */ /* 0x000fc60007f1e0ff */
[----:B------:R-:W-:Y:S02]  /*0d20*/  IMAD R21, R19, R4, R21 ;  /* 0x0000000413157224 */ /* 0x000fe400078e0215 */
[----:B------:R-:W-:-:S04]  /*0d30*/  IMAD.HI.U32 R20, R18, R25, RZ ;  /* 0x0000001912147227 */ /* 0x000fc800078e00ff */
[----:B------:R-:W-:Y:S02]  /*0d40*/  IMAD.X R27, RZ, RZ, ~R21, P0 ;  /* 0x000000ffff1b7224 */ /* 0x000fe400000e0e15 */
[----:B------:R-:W-:Y:S02]  /*0d50*/  IMAD.MOV.U32 R21, RZ, RZ, R18 ;  /* 0x000000ffff157224 */ /* 0x000fe400078e0012 */
[----:B------:R-:W-:-:S04]  /*0d60*/  IMAD.WIDE.U32 R20, P0, R18, R27, R20 ;  /* 0x0000001b12147225 */ /* 0x000fc80007800014 */
[----:B------:R-:W-:-:S04]  /*0d70*/  IMAD.HI.U32 R20, P2, R19, R25, R20 ;  /* 0x0000001913147227 */ /* 0x000fc80007840014 */
[CC--:B------:R-:W-:Y:S02]  /*0d80*/  IMAD R21, R19.reuse, R27.reuse, RZ ;  /* 0x0000001b13157224 */ /* 0x0c0fe400078e02ff */
[----:B------:R-:W-:-:S03]  /*0d90*/  IMAD.HI.U32 R25, R19, R27, RZ ;  /* 0x0000001b13197227 */ /* 0x000fc600078e00ff */
[----:B------:R-:W-:Y:S01]  /*0da0*/  IADD3 R21, P3, PT, R21, R20, RZ ;  /* 0x0000001415157210 */ /* 0x000fe20007f7e0ff */
[----:B------:R-:W-:-:S04]  /*0db0*/  IMAD.X R25, R25, 0x1, R19, P0 ;  /* 0x0000000119197824 */ /* 0x000fc800000e0613 */
[----:B------:R-:W-:Y:S01]  /*0dc0*/  IMAD.WIDE.U32 R18, R21, R4, RZ ;  /* 0x0000000415127225 */ /* 0x000fe200078e00ff */
[----:B------:R-:W-:-:S03]  /*0dd0*/  IADD3.X R25, PT, PT, RZ, RZ, R25, P3, P2 ;  /* 0x000000ffff197210 */ /* 0x000fc60001fe4419 */
[----:B------:R-:W-:Y:S01]  /*0de0*/  IMAD R20, R21, R5, R19 ;  /* 0x0000000515147224 */ /* 0x000fe200078e0213 */
[----:B------:R-:W-:-:S03]  /*0df0*/  IADD3 R19, P0, PT, RZ, -R18, RZ ;  /* 0x80000012ff137210 */ /* 0x000fc60007f1e0ff */
[----:B------:R-:W-:Y:S02]  /*0e00*/  IMAD R18, R25, R4, R20 ;  /* 0x0000000419127224 */ /* 0x000fe400078e0214 */
[----:B------:R-:W-:-:S04]  /*0e10*/  IMAD.HI.U32 R20, R21, R19, RZ ;  /* 0x0000001315147227 */ /* 0x000fc800078e00ff */
[----:B------:R-:W-:-:S04]  /*0e20*/  IMAD.X R18, RZ, RZ, ~R18, P0 ;  /* 0x000000ffff127224 */ /* 0x000fc800000e0e12 */
[----:B------:R-:W-:-:S04]  /*0e30*/  IMAD.WIDE.U32 R20, P0, R21, R18, R20 ;  /* 0x0000001215147225 */ /* 0x000fc80007800014 */
[----:B------:R-:W-:-:S04]  /*0e40*/  IMAD.HI.U32 R20, P2, R25, R19, R20 ;  /* 0x0000001319147227 */ /* 0x000fc80007840014 */
[CC--:B------:R-:W-:Y:S02]  /*0e50*/  IMAD R19, R25.reuse, R18.reuse, RZ ;  /* 0x0000001219137224 */ /* 0x0c0fe400078e02ff */
[----:B------:R-:W-:-:S03]  /*0e60*/  IMAD.HI.U32 R18, R25, R18, RZ ;  /* 0x0000001219127227 */ /* 0x000fc600078e00ff */
[----:B------:R-:W-:Y:S01]  /*0e70*/  IADD3 R26, P3, PT, R19, R20, RZ ;  /* 0x00000014131a7210 */ /* 0x000fe20007f7e0ff */
[----:B------:R-:W-:Y:S01]  /*0e80*/  IMAD.MOV.U32 R19, RZ, RZ, RZ ;  /* 0x000000ffff137224 */ /* 0x000fe200078e00ff */
[----:B------:R-:W-:-:S03]  /*0e90*/  IADD3.X R20, PT, PT, R18, R25, RZ, P0, !PT ;  /* 0x0000001912147210 */ /* 0x000fc600007fe4ff */
[----:B------:R-:W-:Y:S01]  /*0ea0*/  IMAD.HI.U32 R18, R26, R9, RZ ;  /* 0x000000091a127227 */ /* 0x000fe200078e00ff */
[----:B------:R-:W-:-:S03]  /*0eb0*/  IADD3.X R20, PT, PT, RZ, RZ, R20, P3, P2 ;  /* 0x000000ffff147210 */ /* 0x000fc60001fe4414 */
[----:B------:R-:W-:-:S04]  /*0ec0*/  IMAD.WIDE.U32 R18, R26, R23, R18 ;  /* 0x000000171a127225 */ /* 0x000fc800078e0012 */
[C---:B------:R-:W-:Y:S02]  /*0ed0*/  IMAD R21, R20.reuse, R23, RZ ;  /* 0x0000001714157224 */ /* 0x040fe400078e02ff */
[----:B------:R-:W-:-:S04]  /*0ee0*/  IMAD.HI.U32 R18, P0, R20, R9, R18 ;  /* 0x0000000914127227 */ /* 0x000fc80007800012 */
[----:B------:R-:W-:Y:S01]  /*0ef0*/  IMAD.HI.U32 R20, R20, R23, RZ ;  /* 0x0000001714147227 */ /* 0x000fe200078e00ff */
[----:B------:R-:W-:-:S03]  /*0f00*/  IADD3 R21, P2, PT, R21, R18, RZ ;  /* 0x0000001215157210 */ /* 0x000fc60007f5e0ff */
[----:B------:R-:W-:Y:S02]  /*0f10*/  IMAD.X R20, RZ, RZ, R20, P0 ;  /* 0x000000ffff147224 */ /* 0x000fe400000e0614 */
[----:B------:R-:W-:-:S04]  /*0f20*/  IMAD.WIDE.U32 R18, R21, R4, RZ ;  /* 0x0000000415127225 */ /* 0x000fc800078e00ff */
[----:B------:R-:W-:Y:S01]  /*0f30*/  IMAD.X R25, RZ, RZ, R20, P2 ;  /* 0x000000ffff197224 */ /* 0x000fe200010e0614 */
[----:B------:R-:W-:Y:S01]  /*0f40*/  IADD3 R9, P2, PT, -R18, R9, RZ ;  /* 0x0000000912097210 */ /* 0x000fe20007f5e1ff */
[----:B------:R-:W-:-:S03]  /*0f50*/  IMAD R21, R21, R5, R19 ;  /* 0x0000000515157224 */ /* 0x000fc600078e0213 */
[-C--:B------:R-:W-:Y:S01]  /*0f60*/  ISETP.GE.U32.AND P0, PT, R9, R4.reuse, PT ;  /* 0x000000040900720c */ /* 0x080fe20003f06070 */
[----:B------:R-:W-:-:S04]  /*0f70*/  IMAD R18, R25, R4, R21 ;  /* 0x0000000419127224 */ /* 0x000fc800078e0215 */
[----:B------:R-:W-:Y:S01]  /*0f80*/  IMAD.X R18, R23, 0x1, ~R18, P2 ;  /* 0x0000000117127824 */ /* 0x000fe200010e0e12 */
[----:B------:R-:W-:-:S04]  /*0f90*/  IADD3 R19, P2, PT, -R4, R9, RZ ;  /* 0x0000000904137210 */ /* 0x000fc80007f5e1ff */
[----:B------:R-:W-:Y:S02]  /*0fa0*/  ISETP.GE.U32.AND.EX P0, PT, R18, R5, PT, P0 ;  /* 0x000000051200720c */ /* 0x000fe40003f06100 */
[-C--:B------:R-:W-:Y:S02]  /*0fb0*/  IADD3.X R20, PT, PT, ~R5, R18.reuse, RZ, P2, !PT ;  /* 0x0000001205147210 */ /* 0x080fe400017fe5ff */
[----:B------:R-:W-:Y:S02]  /*0fc0*/  SEL R19, R19, R9, P0 ;  /* 0x0000000913137207 */ /* 0x000fe40000000000 */
[----:B------:R-:W-:Y:S02]  /*0fd0*/  SEL R20, R20, R18, P0 ;  /* 0x0000001214147207 */ /* 0x000fe40000000000 */
[----:B------:R-:W-:Y:S02]  /*0fe0*/  IADD3 R9, P3, PT, -R4, R19, RZ ;  /* 0x0000001304097210 */ /* 0x000fe40007f7e1ff */
[----:B------:R-:W-:-:S02]  /*0ff0*/  ISETP.GE.U32.AND P0, PT, R19, R4, PT ;  /* 0x000000041300720c */ /* 0x000fc40003f06070 */
[----:B------:R-:W-:Y:S01]  /*1000*/  ISETP.NE.U32.AND P2, PT, R4, RZ, PT ;  /* 0x000000ff0400720c */ /* 0x000fe20003f45070 */
[C---:B------:R-:W-:Y:S01]  /*1010*/  IMAD.X R18, R20.reuse, 0x1, ~R5, P3 ;  /* 0x0000000114127824 */ /* 0x040fe200018e0e05 */
[----:B------:R-:W-:Y:S02]  /*1020*/  ISETP.GE.U32.AND.EX P0, PT, R20, R5, PT, P0 ;  /* 0x000000051400720c */ /* 0x000fe40003f06100 */
[----:B------:R-:W-:Y:S02]  /*1030*/  ISETP.NE.AND.EX P2, PT, R5, RZ, PT, P2 ;  /* 0x000000ff0500720c */ /* 0x000fe40003f45320 */
[----:B------:R-:W-:Y:S01]  /*1040*/  SEL R4, R9, R19, P0 ;  /* 0x0000001309047207 */ /* 0x000fe20000000000 */
[----:B------:R-:W-:Y:S01]  /*1050*/  IMAD.MOV.U32 R19, RZ, RZ, 0x0 ;  /* 0x00000000ff137424 */ /* 0x000fe200078e00ff */
[----:B------:R-:W-:Y:S01]  /*1060*/  SEL R9, R18, R20, P0 ;  /* 0x0000001412097207 */ /* 0x000fe20000000000 */
[----:B------:R-:W-:Y:S01]  /*1070*/  IMAD.MOV.U32 R18, RZ, RZ, R6 ;  /* 0x000000ffff127224 */ /* 0x000fe200078e0006 */
[----:B------:R-:W-:-:S02]  /*1080*/  SEL R4, R4, 0xffffffff, P2 ;  /* 0xffffffff04047807 */ /* 0x000fc40001000000 */
[----:B------:R-:W-:Y:S01]  /*1090*/  SEL R9, R9, 0xffffffff, P2 ;  /* 0xffffffff09097807 */ /* 0x000fe20001000000 */
[----:B------:R-:W-:Y:S06]  /*10a0*/  RET.REL.NODEC R18 `(_Z9HL_kernelPKhPhjj) ;  /* 0xffffffec12d47950 */ /* 0x000fec0003c3ffff */
.L_x_11:
[----:B------:R-:W-:-:S00]  /*10b0*/  BRA `(.L_x_11) ;  /* 0xfffffffc00fc7947 */ /* 0x000fc0000383ffff */
[----:B------:R-:W-:-:S00]  /*10c0*/  NOP ;  /* 0x0000000000007918 */ /* 0x000fc00000000000 */
        /* <DEDUP_REMOVED lines=11> */
.L_x_12:


//--------------------- .nv.shared.reserved.0     --------------------------
	.section	.nv.shared.reserved.0,"aw",@nobits
	.weak		__nv_reservedSMEM_offset_0_alias
	.size		__nv_reservedSMEM_offset_0_alias, 0, 64
	.other		__nv_reservedSMEM_offset_0_alias,@"STO_CUDA_RESERVED_SHARED STV_DEFAULT"
__nv_reservedSMEM_offset_0_alias:
	.zero		0
	.zero		64


//--------------------- .nv.constant0._Z9HL_kernelPKhPhjj --------------------------
	.section	.nv.constant0._Z9HL_kernelPKhPhjj,"a",@progbits
	.sectionflags	@""
	.align	4
.nv.constant0._Z9HL_kernelPKhPhjj:
	.zero		920


//--------------------- SYMBOLS --------------------------

	.type		.nv.reservedSmem.offset0,@object
	.size		.nv.reservedSmem.offset0,0x4
